//
// Generated by NVIDIA NVVM Compiler
//
// Compiler Build ID: CL-36424714
// Cuda compilation tools, release 13.0, V13.0.88
// Based on NVVM 20.0.0
//

.version 9.0
.target sm_100
.address_size 64

	// .globl	_Z28dequant_fp8_blockwise_kernelIfEvPK13__nv_fp8_e4m3PKfPT_iiiiii
// _ZZ28dequant_fp8_blockwise_kernelIfEvPK13__nv_fp8_e4m3PKfPT_iiiiiiE11block_scale has been demoted
// _ZZ28dequant_fp8_blockwise_kernelI6__halfEvPK13__nv_fp8_e4m3PKfPT_iiiiiiE11block_scale has been demoted
// _ZZ28dequant_fp8_blockwise_kernelI13__nv_bfloat16EvPK13__nv_fp8_e4m3PKfPT_iiiiiiE11block_scale has been demoted

.visible .entry _Z28dequant_fp8_blockwise_kernelIfEvPK13__nv_fp8_e4m3PKfPT_iiiiii(
	.param .u64 .ptr .align 1 _Z28dequant_fp8_blockwise_kernelIfEvPK13__nv_fp8_e4m3PKfPT_iiiiii_param_0,
	.param .u64 .ptr .align 1 _Z28dequant_fp8_blockwise_kernelIfEvPK13__nv_fp8_e4m3PKfPT_iiiiii_param_1,
	.param .u64 .ptr .align 1 _Z28dequant_fp8_blockwise_kernelIfEvPK13__nv_fp8_e4m3PKfPT_iiiiii_param_2,
	.param .u32 _Z28dequant_fp8_blockwise_kernelIfEvPK13__nv_fp8_e4m3PKfPT_iiiiii_param_3,
	.param .u32 _Z28dequant_fp8_blockwise_kernelIfEvPK13__nv_fp8_e4m3PKfPT_iiiiii_param_4,
	.param .u32 _Z28dequant_fp8_blockwise_kernelIfEvPK13__nv_fp8_e4m3PKfPT_iiiiii_param_5,
	.param .u32 _Z28dequant_fp8_blockwise_kernelIfEvPK13__nv_fp8_e4m3PKfPT_iiiiii_param_6,
	.param .u32 _Z28dequant_fp8_blockwise_kernelIfEvPK13__nv_fp8_e4m3PKfPT_iiiiii_param_7,
	.param .u32 _Z28dequant_fp8_blockwise_kernelIfEvPK13__nv_fp8_e4m3PKfPT_iiiiii_param_8
)
{
	.reg .pred 	%p<9>;
	.reg .b16 	%rs<4>;
	.reg .b32 	%r<28>;
	.reg .b32 	%f<5>;
	.reg .b64 	%rd<13>;
	// demoted variable
	.shared .align 4 .f32 _ZZ28dequant_fp8_blockwise_kernelIfEvPK13__nv_fp8_e4m3PKfPT_iiiiiiE11block_scale;
	ld.param.u64 	%rd3, [_Z28dequant_fp8_blockwise_kernelIfEvPK13__nv_fp8_e4m3PKfPT_iiiiii_param_0];
	ld.param.u64 	%rd4, [_Z28dequant_fp8_blockwise_kernelIfEvPK13__nv_fp8_e4m3PKfPT_iiiiii_param_1];
	ld.param.u64 	%rd5, [_Z28dequant_fp8_blockwise_kernelIfEvPK13__nv_fp8_e4m3PKfPT_iiiiii_param_2];
	ld.param.u32 	%r16, [_Z28dequant_fp8_blockwise_kernelIfEvPK13__nv_fp8_e4m3PKfPT_iiiiii_param_3];
	ld.param.u32 	%r17, [_Z28dequant_fp8_blockwise_kernelIfEvPK13__nv_fp8_e4m3PKfPT_iiiiii_param_4];
	ld.param.u32 	%r18, [_Z28dequant_fp8_blockwise_kernelIfEvPK13__nv_fp8_e4m3PKfPT_iiiiii_param_5];
	ld.param.u32 	%r19, [_Z28dequant_fp8_blockwise_kernelIfEvPK13__nv_fp8_e4m3PKfPT_iiiiii_param_6];
	ld.param.u32 	%r20, [_Z28dequant_fp8_blockwise_kernelIfEvPK13__nv_fp8_e4m3PKfPT_iiiiii_param_7];
	ld.param.u32 	%r21, [_Z28dequant_fp8_blockwise_kernelIfEvPK13__nv_fp8_e4m3PKfPT_iiiiii_param_8];
	mov.u32 	%r1, %ctaid.y;
	mov.u32 	%r2, %ctaid.x;
	mov.u32 	%r3, %tid.x;
	mov.u32 	%r26, %tid.y;
	or.b32  	%r22, %r3, %r26;
	setp.ne.s32 	%p1, %r22, 0;
	@%p1 bra 	$L__BB0_2;
	cvta.to.global.u64 	%rd6, %rd4;
	mad.lo.s32 	%r23, %r19, %r1, %r2;
	mul.wide.s32 	%rd7, %r23, 4;
	add.s64 	%rd8, %rd6, %rd7;
	ld.global.nc.f32 	%f2, [%rd8];
	st.shared.f32 	[_ZZ28dequant_fp8_blockwise_kernelIfEvPK13__nv_fp8_e4m3PKfPT_iiiiiiE11block_scale], %f2;
$L__BB0_2:
	bar.sync 	0;
	setp.ge.s32 	%p2, %r26, %r20;
	@%p2 bra 	$L__BB0_10;
	ld.shared.f32 	%f1, [_ZZ28dequant_fp8_blockwise_kernelIfEvPK13__nv_fp8_e4m3PKfPT_iiiiiiE11block_scale];
	mov.u32 	%r5, %ntid.x;
	mov.u32 	%r6, %ntid.y;
	mul.lo.s32 	%r7, %r21, %r2;
	mul.lo.s32 	%r8, %r20, %r1;
	cvta.to.global.u64 	%rd1, %rd3;
	cvta.to.global.u64 	%rd2, %rd5;
$L__BB0_4:
	setp.ge.s32 	%p3, %r3, %r21;
	@%p3 bra 	$L__BB0_9;
	add.s32 	%r10, %r26, %r8;
	mul.lo.s32 	%r11, %r10, %r18;
	mov.u32 	%r27, %r3;
$L__BB0_6:
	setp.ge.s32 	%p4, %r10, %r16;
	add.s32 	%r13, %r27, %r7;
	setp.ge.s32 	%p5, %r13, %r17;
	or.pred  	%p6, %p4, %p5;
	@%p6 bra 	$L__BB0_8;
	add.s32 	%r25, %r13, %r11;
	cvt.s64.s32 	%rd9, %r25;
	add.s64 	%rd10, %rd1, %rd9;
	ld.global.nc.u8 	%rs3, [%rd10];
	cvt.u16.u8 	%rs1, %rs3;
	// begin inline asm
	{cvt.rn.f16x2.e4m3x2 %r24, %rs1;}

	// end inline asm
	cvt.u16.u32 	%rs2, %r24;
	// begin inline asm
	{  cvt.f32.f16 %f3, %rs2;}

	// end inline asm
	mul.f32 	%f4, %f3, %f1;
	mul.wide.s32 	%rd11, %r25, 4;
	add.s64 	%rd12, %rd2, %rd11;
	st.global.f32 	[%rd12], %f4;
$L__BB0_8:
	add.s32 	%r27, %r27, %r5;
	setp.lt.s32 	%p7, %r27, %r21;
	@%p7 bra 	$L__BB0_6;
$L__BB0_9:
	add.s32 	%r26, %r26, %r6;
	setp.lt.s32 	%p8, %r26, %r20;
	@%p8 bra 	$L__BB0_4;
$L__BB0_10:
	ret;

}
	// .globl	_Z28dequant_fp8_blockwise_kernelI6__halfEvPK13__nv_fp8_e4m3PKfPT_iiiiii
.visible .entry _Z28dequant_fp8_blockwise_kernelI6__halfEvPK13__nv_fp8_e4m3PKfPT_iiiiii(
	.param .u64 .ptr .align 1 _Z28dequant_fp8_blockwise_kernelI6__halfEvPK13__nv_fp8_e4m3PKfPT_iiiiii_param_0,
	.param .u64 .ptr .align 1 _Z28dequant_fp8_blockwise_kernelI6__halfEvPK13__nv_fp8_e4m3PKfPT_iiiiii_param_1,
	.param .u64 .ptr .align 1 _Z28dequant_fp8_blockwise_kernelI6__halfEvPK13__nv_fp8_e4m3PKfPT_iiiiii_param_2,
	.param .u32 _Z28dequant_fp8_blockwise_kernelI6__halfEvPK13__nv_fp8_e4m3PKfPT_iiiiii_param_3,
	.param .u32 _Z28dequant_fp8_blockwise_kernelI6__halfEvPK13__nv_fp8_e4m3PKfPT_iiiiii_param_4,
	.param .u32 _Z28dequant_fp8_blockwise_kernelI6__halfEvPK13__nv_fp8_e4m3PKfPT_iiiiii_param_5,
	.param .u32 _Z28dequant_fp8_blockwise_kernelI6__halfEvPK13__nv_fp8_e4m3PKfPT_iiiiii_param_6,
	.param .u32 _Z28dequant_fp8_blockwise_kernelI6__halfEvPK13__nv_fp8_e4m3PKfPT_iiiiii_param_7,
	.param .u32 _Z28dequant_fp8_blockwise_kernelI6__halfEvPK13__nv_fp8_e4m3PKfPT_iiiiii_param_8
)
{
	.reg .pred 	%p<9>;
	.reg .b16 	%rs<5>;
	.reg .b32 	%r<28>;
	.reg .b32 	%f<5>;
	.reg .b64 	%rd<13>;
	// demoted variable
	.shared .align 4 .f32 _ZZ28dequant_fp8_blockwise_kernelI6__halfEvPK13__nv_fp8_e4m3PKfPT_iiiiiiE11block_scale;
	ld.param.u64 	%rd3, [_Z28dequant_fp8_blockwise_kernelI6__halfEvPK13__nv_fp8_e4m3PKfPT_iiiiii_param_0];
	ld.param.u64 	%rd4, [_Z28dequant_fp8_blockwise_kernelI6__halfEvPK13__nv_fp8_e4m3PKfPT_iiiiii_param_1];
	ld.param.u64 	%rd5, [_Z28dequant_fp8_blockwise_kernelI6__halfEvPK13__nv_fp8_e4m3PKfPT_iiiiii_param_2];
	ld.param.u32 	%r16, [_Z28dequant_fp8_blockwise_kernelI6__halfEvPK13__nv_fp8_e4m3PKfPT_iiiiii_param_3];
	ld.param.u32 	%r17, [_Z28dequant_fp8_blockwise_kernelI6__halfEvPK13__nv_fp8_e4m3PKfPT_iiiiii_param_4];
	ld.param.u32 	%r18, [_Z28dequant_fp8_blockwise_kernelI6__halfEvPK13__nv_fp8_e4m3PKfPT_iiiiii_param_5];
	ld.param.u32 	%r19, [_Z28dequant_fp8_blockwise_kernelI6__halfEvPK13__nv_fp8_e4m3PKfPT_iiiiii_param_6];
	ld.param.u32 	%r20, [_Z28dequant_fp8_blockwise_kernelI6__halfEvPK13__nv_fp8_e4m3PKfPT_iiiiii_param_7];
	ld.param.u32 	%r21, [_Z28dequant_fp8_blockwise_kernelI6__halfEvPK13__nv_fp8_e4m3PKfPT_iiiiii_param_8];
	mov.u32 	%r1, %ctaid.y;
	mov.u32 	%r2, %ctaid.x;
	mov.u32 	%r3, %tid.x;
	mov.u32 	%r26, %tid.y;
	or.b32  	%r22, %r3, %r26;
	setp.ne.s32 	%p1, %r22, 0;
	@%p1 bra 	$L__BB1_2;
	cvta.to.global.u64 	%rd6, %rd4;
	mad.lo.s32 	%r23, %r19, %r1, %r2;
	mul.wide.s32 	%rd7, %r23, 4;
	add.s64 	%rd8, %rd6, %rd7;
	ld.global.nc.f32 	%f2, [%rd8];
	st.shared.f32 	[_ZZ28dequant_fp8_blockwise_kernelI6__halfEvPK13__nv_fp8_e4m3PKfPT_iiiiiiE11block_scale], %f2;
$L__BB1_2:
	bar.sync 	0;
	setp.ge.s32 	%p2, %r26, %r20;
	@%p2 bra 	$L__BB1_10;
	ld.shared.f32 	%f1, [_ZZ28dequant_fp8_blockwise_kernelI6__halfEvPK13__nv_fp8_e4m3PKfPT_iiiiiiE11block_scale];
	mov.u32 	%r5, %ntid.x;
	mov.u32 	%r6, %ntid.y;
	mul.lo.s32 	%r7, %r21, %r2;
	mul.lo.s32 	%r8, %r20, %r1;
	cvta.to.global.u64 	%rd1, %rd3;
	cvta.to.global.u64 	%rd2, %rd5;
$L__BB1_4:
	setp.ge.s32 	%p3, %r3, %r21;
	@%p3 bra 	$L__BB1_9;
	add.s32 	%r10, %r26, %r8;
	mul.lo.s32 	%r11, %r10, %r18;
	mov.u32 	%r27, %r3;
$L__BB1_6:
	setp.ge.s32 	%p4, %r10, %r16;
	add.s32 	%r13, %r27, %r7;
	setp.ge.s32 	%p5, %r13, %r17;
	or.pred  	%p6, %p4, %p5;
	@%p6 bra 	$L__BB1_8;
	add.s32 	%r25, %r13, %r11;
	cvt.s64.s32 	%rd9, %r25;
	add.s64 	%rd10, %rd1, %rd9;
	ld.global.nc.u8 	%rs4, [%rd10];
	cvt.u16.u8 	%rs1, %rs4;
	// begin inline asm
	{cvt.rn.f16x2.e4m3x2 %r24, %rs1;}

	// end inline asm
	cvt.u16.u32 	%rs2, %r24;
	// begin inline asm
	{  cvt.f32.f16 %f3, %rs2;}

	// end inline asm
	mul.f32 	%f4, %f3, %f1;
	// begin inline asm
	{  cvt.rn.f16.f32 %rs3, %f4;}

	// end inline asm
	mul.wide.s32 	%rd11, %r25, 2;
	add.s64 	%rd12, %rd2, %rd11;
	st.global.u16 	[%rd12], %rs3;
$L__BB1_8:
	add.s32 	%r27, %r27, %r5;
	setp.lt.s32 	%p7, %r27, %r21;
	@%p7 bra 	$L__BB1_6;
$L__BB1_9:
	add.s32 	%r26, %r26, %r6;
	setp.lt.s32 	%p8, %r26, %r20;
	@%p8 bra 	$L__BB1_4;
$L__BB1_10:
	ret;

}
	// .globl	_Z28dequant_fp8_blockwise_kernelI13__nv_bfloat16EvPK13__nv_fp8_e4m3PKfPT_iiiiii
.visible .entry _Z28dequant_fp8_blockwise_kernelI13__nv_bfloat16EvPK13__nv_fp8_e4m3PKfPT_iiiiii(
	.param .u64 .ptr .align 1 _Z28dequant_fp8_blockwise_kernelI13__nv_bfloat16EvPK13__nv_fp8_e4m3PKfPT_iiiiii_param_0,
	.param .u64 .ptr .align 1 _Z28dequant_fp8_blockwise_kernelI13__nv_bfloat16EvPK13__nv_fp8_e4m3PKfPT_iiiiii_param_1,
	.param .u64 .ptr .align 1 _Z28dequant_fp8_blockwise_kernelI13__nv_bfloat16EvPK13__nv_fp8_e4m3PKfPT_iiiiii_param_2,
	.param .u32 _Z28dequant_fp8_blockwise_kernelI13__nv_bfloat16EvPK13__nv_fp8_e4m3PKfPT_iiiiii_param_3,
	.param .u32 _Z28dequant_fp8_blockwise_kernelI13__nv_bfloat16EvPK13__nv_fp8_e4m3PKfPT_iiiiii_param_4,
	.param .u32 _Z28dequant_fp8_blockwise_kernelI13__nv_bfloat16EvPK13__nv_fp8_e4m3PKfPT_iiiiii_param_5,
	.param .u32 _Z28dequant_fp8_blockwise_kernelI13__nv_bfloat16EvPK13__nv_fp8_e4m3PKfPT_iiiiii_param_6,
	.param .u32 _Z28dequant_fp8_blockwise_kernelI13__nv_bfloat16EvPK13__nv_fp8_e4m3PKfPT_iiiiii_param_7,
	.param .u32 _Z28dequant_fp8_blockwise_kernelI13__nv_bfloat16EvPK13__nv_fp8_e4m3PKfPT_iiiiii_param_8
)
{
	.reg .pred 	%p<9>;
	.reg .b16 	%rs<5>;
	.reg .b32 	%r<28>;
	.reg .b32 	%f<5>;
	.reg .b64 	%rd<13>;
	// demoted variable
	.shared .align 4 .f32 _ZZ28dequant_fp8_blockwise_kernelI13__nv_bfloat16EvPK13__nv_fp8_e4m3PKfPT_iiiiiiE11block_scale;
	ld.param.u64 	%rd3, [_Z28dequant_fp8_blockwise_kernelI13__nv_bfloat16EvPK13__nv_fp8_e4m3PKfPT_iiiiii_param_0];
	ld.param.u64 	%rd4, [_Z28dequant_fp8_blockwise_kernelI13__nv_bfloat16EvPK13__nv_fp8_e4m3PKfPT_iiiiii_param_1];
	ld.param.u64 	%rd5, [_Z28dequant_fp8_blockwise_kernelI13__nv_bfloat16EvPK13__nv_fp8_e4m3PKfPT_iiiiii_param_2];
	ld.param.u32 	%r16, [_Z28dequant_fp8_blockwise_kernelI13__nv_bfloat16EvPK13__nv_fp8_e4m3PKfPT_iiiiii_param_3];
	ld.param.u32 	%r17, [_Z28dequant_fp8_blockwise_kernelI13__nv_bfloat16EvPK13__nv_fp8_e4m3PKfPT_iiiiii_param_4];
	ld.param.u32 	%r18, [_Z28dequant_fp8_blockwise_kernelI13__nv_bfloat16EvPK13__nv_fp8_e4m3PKfPT_iiiiii_param_5];
	ld.param.u32 	%r19, [_Z28dequant_fp8_blockwise_kernelI13__nv_bfloat16EvPK13__nv_fp8_e4m3PKfPT_iiiiii_param_6];
	ld.param.u32 	%r20, [_Z28dequant_fp8_blockwise_kernelI13__nv_bfloat16EvPK13__nv_fp8_e4m3PKfPT_iiiiii_param_7];
	ld.param.u32 	%r21, [_Z28dequant_fp8_blockwise_kernelI13__nv_bfloat16EvPK13__nv_fp8_e4m3PKfPT_iiiiii_param_8];
	mov.u32 	%r1, %ctaid.y;
	mov.u32 	%r2, %ctaid.x;
	mov.u32 	%r3, %tid.x;
	mov.u32 	%r26, %tid.y;
	or.b32  	%r22, %r3, %r26;
	setp.ne.s32 	%p1, %r22, 0;
	@%p1 bra 	$L__BB2_2;
	cvta.to.global.u64 	%rd6, %rd4;
	mad.lo.s32 	%r23, %r19, %r1, %r2;
	mul.wide.s32 	%rd7, %r23, 4;
	add.s64 	%rd8, %rd6, %rd7;
	ld.global.nc.f32 	%f2, [%rd8];
	st.shared.f32 	[_ZZ28dequant_fp8_blockwise_kernelI13__nv_bfloat16EvPK13__nv_fp8_e4m3PKfPT_iiiiiiE11block_scale], %f2;
$L__BB2_2:
	bar.sync 	0;
	setp.ge.s32 	%p2, %r26, %r20;
	@%p2 bra 	$L__BB2_10;
	ld.shared.f32 	%f1, [_ZZ28dequant_fp8_blockwise_kernelI13__nv_bfloat16EvPK13__nv_fp8_e4m3PKfPT_iiiiiiE11block_scale];
	mov.u32 	%r5, %ntid.x;
	mov.u32 	%r6, %ntid.y;
	mul.lo.s32 	%r7, %r21, %r2;
	mul.lo.s32 	%r8, %r20, %r1;
	cvta.to.global.u64 	%rd1, %rd3;
	cvta.to.global.u64 	%rd2, %rd5;
$L__BB2_4:
	setp.ge.s32 	%p3, %r3, %r21;
	@%p3 bra 	$L__BB2_9;
	add.s32 	%r10, %r26, %r8;
	mul.lo.s32 	%r11, %r10, %r18;
	mov.u32 	%r27, %r3;
$L__BB2_6:
	setp.ge.s32 	%p4, %r10, %r16;
	add.s32 	%r13, %r27, %r7;
	setp.ge.s32 	%p5, %r13, %r17;
	or.pred  	%p6, %p4, %p5;
	@%p6 bra 	$L__BB2_8;
	add.s32 	%r25, %r13, %r11;
	cvt.s64.s32 	%rd9, %r25;
	add.s64 	%rd10, %rd1, %rd9;
	ld.global.nc.u8 	%rs4, [%rd10];
	cvt.u16.u8 	%rs1, %rs4;
	// begin inline asm
	{cvt.rn.f16x2.e4m3x2 %r24, %rs1;}

	// end inline asm
	cvt.u16.u32 	%rs2, %r24;
	// begin inline asm
	{  cvt.f32.f16 %f3, %rs2;}

	// end inline asm
	mul.f32 	%f4, %f3, %f1;
	// begin inline asm
	{  cvt.rn.bf16.f32 %rs3, %f4;}

	// end inline asm
	mul.wide.s32 	%rd11, %r25, 2;
	add.s64 	%rd12, %rd2, %rd11;
	st.global.u16 	[%rd12], %rs3;
$L__BB2_8:
	add.s32 	%r27, %r27, %r5;
	setp.lt.s32 	%p7, %r27, %r21;
	@%p7 bra 	$L__BB2_6;
$L__BB2_9:
	add.s32 	%r26, %r26, %r6;
	setp.lt.s32 	%p8, %r26, %r20;
	@%p8 bra 	$L__BB2_4;
$L__BB2_10:
	ret;

}


// ===== COMPILED SASS (sm_100) =====

	.target	sm_100

	.elftype	@"ET_EXEC"


//--------------------- .note.nv.tkinfo           --------------------------
	.section	.note.nv.tkinfo,"",@"SHT_NOTE"
	.sectionflags	@"SHF_NOTE_NV_TKINFO"
	.tkinfo
        /*0018*/ 	.word	0x00000002
        /*0030*/ 	.string	""
        /*0030*/ 	.string	"ptxas"
        /*0030*/ 	.string	"Cuda compilation tools, release 13.0, V13.0.88"
        /*0030*/ 	.string	"Build cuda_13.0.r13.0/compiler.36424714_0"
        /*0030*/ 	.string	"-arch sm_100 -m 64 "



//--------------------- .note.nv.cuinfo           --------------------------
	.section	.note.nv.cuinfo,"",@"SHT_NOTE"
	.sectionflags	@"SHF_NOTE_NV_CUINFO"
        /*0018*/ 	.short	0x0002
        /*001a*/ 	.short	0x0064
        /*001c*/ 	.short	0x0082
	.zero		2


//--------------------- .nv.info                  --------------------------
	.section	.nv.info,"",@"SHT_CUDA_INFO"
	.align	4


	//----- nvinfo : EIATTR_REGCOUNT
	.align		4
        /*0000*/ 	.byte	0x04, 0x2f
        /*0002*/ 	.short	(.L_1 - .L_0)
	.align		4
.L_0:
        /*0004*/ 	.word	index@(_Z28dequant_fp8_blockwise_kernelIfEvPK13__nv_fp8_e4m3PKfPT_iiiiii)
        /*0008*/ 	.word	0x00000010


	//----- nvinfo : EIATTR_FRAME_SIZE
	.align		4
.L_1:
        /*000c*/ 	.byte	0x04, 0x11
        /*000e*/ 	.short	(.L_3 - .L_2)
	.align		4
.L_2:
        /*0010*/ 	.word	index@(_Z28dequant_fp8_blockwise_kernelIfEvPK13__nv_fp8_e4m3PKfPT_iiiiii)
        /*0014*/ 	.word	0x00000000


	//----- nvinfo : EIATTR_REGCOUNT
	.align		4
.L_3:
        /*0018*/ 	.byte	0x04, 0x2f
        /*001a*/ 	.short	(.L_5 - .L_4)
	.align		4
.L_4:
        /*001c*/ 	.word	index@(_Z28dequant_fp8_blockwise_kernelI6__halfEvPK13__nv_fp8_e4m3PKfPT_iiiiii)
        /*0020*/ 	.word	0x00000010


	//----- nvinfo : EIATTR_FRAME_SIZE
	.align		4
.L_5:
        /*0024*/ 	.byte	0x04, 0x11
        /*0026*/ 	.short	(.L_7 - .L_6)
	.align		4
.L_6:
        /*0028*/ 	.word	index@(_Z28dequant_fp8_blockwise_kernelI6__halfEvPK13__nv_fp8_e4m3PKfPT_iiiiii)
        /*002c*/ 	.word	0x00000000


	//----- nvinfo : EIATTR_REGCOUNT
	.align		4
.L_7:
        /*0030*/ 	.byte	0x04, 0x2f
        /*0032*/ 	.short	(.L_9 - .L_8)
	.align		4
.L_8:
        /*0034*/ 	.word	index@(_Z28dequant_fp8_blockwise_kernelI13__nv_bfloat16EvPK13__nv_fp8_e4m3PKfPT_iiiiii)
        /*0038*/ 	.word	0x00000010


	//----- nvinfo : EIATTR_FRAME_SIZE
	.align		4
.L_9:
        /*003c*/ 	.byte	0x04, 0x11
        /*003e*/ 	.short	(.L_11 - .L_10)
	.align		4
.L_10:
        /*0040*/ 	.word	index@(_Z28dequant_fp8_blockwise_kernelI13__nv_bfloat16EvPK13__nv_fp8_e4m3PKfPT_iiiiii)
        /*0044*/ 	.word	0x00000000


	//----- nvinfo : EIATTR_MIN_STACK_SIZE
	.align		4
.L_11:
        /*0048*/ 	.byte	0x04, 0x12
        /*004a*/ 	.short	(.L_13 - .L_12)
	.align		4
.L_12:
        /*004c*/ 	.word	index@(_Z28dequant_fp8_blockwise_kernelI13__nv_bfloat16EvPK13__nv_fp8_e4m3PKfPT_iiiiii)
        /*0050*/ 	.word	0x00000000


	//----- nvinfo : EIATTR_MIN_STACK_SIZE
	.align		4
.L_13:
        /*0054*/ 	.byte	0x04, 0x12
        /*0056*/ 	.short	(.L_15 - .L_14)
	.align		4
.L_14:
        /*0058*/ 	.word	index@(_Z28dequant_fp8_blockwise_kernelI6__halfEvPK13__nv_fp8_e4m3PKfPT_iiiiii)
        /*005c*/ 	.word	0x00000000


	//----- nvinfo : EIATTR_MIN_STACK_SIZE
	.align		4
.L_15:
        /*0060*/ 	.byte	0x04, 0x12
        /*0062*/ 	.short	(.L_17 - .L_16)
	.align		4
.L_16:
        /*0064*/ 	.word	index@(_Z28dequant_fp8_blockwise_kernelIfEvPK13__nv_fp8_e4m3PKfPT_iiiiii)
        /*0068*/ 	.word	0x00000000
.L_17:


//--------------------- .nv.compat                --------------------------
	.section	.nv.compat,"",@"SHT_CUDA_COMPAT_INFO"
	.align	4
        /*0000*/ 	.byte	0x02, 0x09, 0x00, 0x00, 0x02, 0x02, 0x02, 0x00, 0x02, 0x05, 0x05, 0x00, 0x03, 0x07, 0x01, 0x01
        /*0010*/ 	.byte	0x02, 0x03, 0x00, 0x00, 0x02, 0x06, 0x01, 0x00, 0x04, 0x0b, 0x08, 0x00, 0x09, 0x00, 0x00, 0x00
        /*0020*/ 	.byte	0x00, 0x00, 0x00, 0x00


//--------------------- .nv.info._Z28dequant_fp8_blockwise_kernelI13__nv_bfloat16EvPK13__nv_fp8_e4m3PKfPT_iiiiii --------------------------
	.section	.nv.info._Z28dequant_fp8_blockwise_kernelI13__nv_bfloat16EvPK13__nv_fp8_e4m3PKfPT_iiiiii,"",@"SHT_CUDA_INFO"
	.sectionflags	@""
	.align	4


	//----- nvinfo : EIATTR_CUDA_API_VERSION
	.align		4
        /*0000*/ 	.byte	0x04, 0x37
        /*0002*/ 	.short	(.L_19 - .L_18)
.L_18:
        /*0004*/ 	.word	0x00000082


	//----- nvinfo : EIATTR_KPARAM_INFO
	.align		4
.L_19:
        /*0008*/ 	.byte	0x04, 0x17
        /*000a*/ 	.short	(.L_21 - .L_20)
.L_20:
        /*000c*/ 	.word	0x00000000
        /*0010*/ 	.short	0x0008
        /*0012*/ 	.short	0x002c
        /*0014*/ 	.byte	0x00, 0xf0, 0x11, 0x00


	//----- nvinfo : EIATTR_KPARAM_INFO
	.align		4
.L_21:
        /*0018*/ 	.byte	0x04, 0x17
        /*001a*/ 	.short	(.L_23 - .L_22)
.L_22:
        /*001c*/ 	.word	0x00000000
        /*0020*/ 	.short	0x0007
        /*0022*/ 	.short	0x0028
        /*0024*/ 	.byte	0x00, 0xf0, 0x11, 0x00


	//----- nvinfo : EIATTR_KPARAM_INFO
	.align		4
.L_23:
        /*0028*/ 	.byte	0x04, 0x17
        /*002a*/ 	.short	(.L_25 - .L_24)
.L_24:
        /*002c*/ 	.word	0x00000000
        /*0030*/ 	.short	0x0006
        /*0032*/ 	.short	0x0024
        /*0034*/ 	.byte	0x00, 0xf0, 0x11, 0x00


	//----- nvinfo : EIATTR_KPARAM_INFO
	.align		4
.L_25:
        /*0038*/ 	.byte	0x04, 0x17
        /*003a*/ 	.short	(.L_27 - .L_26)
.L_26:
        /*003c*/ 	.word	0x00000000
        /*0040*/ 	.short	0x0005
        /*0042*/ 	.short	0x0020
        /*0044*/ 	.byte	0x00, 0xf0, 0x11, 0x00


	//----- nvinfo : EIATTR_KPARAM_INFO
	.align		4
.L_27:
        /*0048*/ 	.byte	0x04, 0x17
        /*004a*/ 	.short	(.L_29 - .L_28)
.L_28:
        /*004c*/ 	.word	0x00000000
        /*0050*/ 	.short	0x0004
        /*0052*/ 	.short	0x001c
        /*0054*/ 	.byte	0x00, 0xf0, 0x11, 0x00


	//----- nvinfo : EIATTR_KPARAM_INFO
	.align		4
.L_29:
        /*0058*/ 	.byte	0x04, 0x17
        /*005a*/ 	.short	(.L_31 - .L_30)
.L_30:
        /*005c*/ 	.word	0x00000000
        /*0060*/ 	.short	0x0003
        /*0062*/ 	.short	0x0018
        /*0064*/ 	.byte	0x00, 0xf0, 0x11, 0x00


	//----- nvinfo : EIATTR_KPARAM_INFO
	.align		4
.L_31:
        /*0068*/ 	.byte	0x04, 0x17
        /*006a*/ 	.short	(.L_33 - .L_32)
.L_32:
        /*006c*/ 	.word	0x00000000
        /*0070*/ 	.short	0x0002
        /*0072*/ 	.short	0x0010
        /*0074*/ 	.byte	0x00, 0xf5, 0x21, 0x00


	//----- nvinfo : EIATTR_KPARAM_INFO
	.align		4
.L_33:
        /*0078*/ 	.byte	0x04, 0x17
        /*007a*/ 	.short	(.L_35 - .L_34)
.L_34:
        /*007c*/ 	.word	0x00000000
        /*0080*/ 	.short	0x0001
        /*0082*/ 	.short	0x0008
        /*0084*/ 	.byte	0x00, 0xf5, 0x21, 0x00


	//----- nvinfo : EIATTR_KPARAM_INFO
	.align		4
.L_35:
        /*0088*/ 	.byte	0x04, 0x17
        /*008a*/ 	.short	(.L_37 - .L_36)
.L_36:
        /*008c*/ 	.word	0x00000000
        /*0090*/ 	.short	0x0000
        /*0092*/ 	.short	0x0000
        /*0094*/ 	.byte	0x00, 0xf5, 0x21, 0x00


	//----- nvinfo : EIATTR_SPARSE_MMA_MASK
	.align		4
.L_37:
        /*0098*/ 	.byte	0x03, 0x50
        /*009a*/ 	.short	0x0000


	//----- nvinfo : EIATTR_MAXREG_COUNT
	.align		4
        /*009c*/ 	.byte	0x03, 0x1b
        /*009e*/ 	.short	0x00ff


	//----- nvinfo : EIATTR_NUM_BARRIERS
	.align		4
        /*00a0*/ 	.byte	0x02, 0x4c
        /*00a2*/ 	.byte	0x01
	.zero		1


	//----- nvinfo : EIATTR_MERCURY_ISA_VERSION
	.align		4
        /*00a4*/ 	.byte	0x03, 0x5f
        /*00a6*/ 	.short	0x0101


	//----- nvinfo : EIATTR_VRC_CTA_INIT_COUNT
	.align		4
        /*00a8*/ 	.byte	0x02, 0x4a
	.zero		1
	.zero		1


	//----- nvinfo : EIATTR_EXIT_INSTR_OFFSETS
	.align		4
        /*00ac*/ 	.byte	0x04, 0x1c
        /*00ae*/ 	.short	(.L_39 - .L_38)


	//   ....[0]....
.L_38:
        /*00b0*/ 	.word	0x00000160


	//   ....[1]....
        /*00b4*/ 	.word	0x00000410


	//----- nvinfo : EIATTR_CRS_STACK_SIZE
	.align		4
.L_39:
        /*00b8*/ 	.byte	0x04, 0x1e
        /*00ba*/ 	.short	(.L_41 - .L_40)
.L_40:
        /*00bc*/ 	.word	0x00000000


	//----- nvinfo : EIATTR_CBANK_PARAM_SIZE
	.align		4
.L_41:
        /*00c0*/ 	.byte	0x03, 0x19
        /*00c2*/ 	.short	0x0030


	//----- nvinfo : EIATTR_PARAM_CBANK
	.align		4
        /*00c4*/ 	.byte	0x04, 0x0a
        /*00c6*/ 	.short	(.L_43 - .L_42)
	.align		4
.L_42:
        /*00c8*/ 	.word	index@(.nv.constant0._Z28dequant_fp8_blockwise_kernelI13__nv_bfloat16EvPK13__nv_fp8_e4m3PKfPT_iiiiii)
        /*00cc*/ 	.short	0x0380
        /*00ce*/ 	.short	0x0030


	//----- nvinfo : EIATTR_SW_WAR
	.align		4
.L_43:
        /*00d0*/ 	.byte	0x04, 0x36
        /*00d2*/ 	.short	(.L_45 - .L_44)
.L_44:
        /*00d4*/ 	.word	0x00000008
.L_45:


//--------------------- .nv.info._Z28dequant_fp8_blockwise_kernelI6__halfEvPK13__nv_fp8_e4m3PKfPT_iiiiii --------------------------
	.section	.nv.info._Z28dequant_fp8_blockwise_kernelI6__halfEvPK13__nv_fp8_e4m3PKfPT_iiiiii,"",@"SHT_CUDA_INFO"
	.sectionflags	@""
	.align	4


	//----- nvinfo : EIATTR_CUDA_API_VERSION
	.align		4
        /*0000*/ 	.byte	0x04, 0x37
        /*0002*/ 	.short	(.L_47 - .L_46)
.L_46:
        /*0004*/ 	.word	0x00000082


	//----- nvinfo : EIATTR_KPARAM_INFO
	.align		4
.L_47:
        /*0008*/ 	.byte	0x04, 0x17
        /*000a*/ 	.short	(.L_49 - .L_48)
.L_48:
        /*000c*/ 	.word	0x00000000
        /*0010*/ 	.short	0x0008
        /*0012*/ 	.short	0x002c
        /*0014*/ 	.byte	0x00, 0xf0, 0x11, 0x00


	//----- nvinfo : EIATTR_KPARAM_INFO
	.align		4
.L_49:
        /*0018*/ 	.byte	0x04, 0x17
        /*001a*/ 	.short	(.L_51 - .L_50)
.L_50:
        /*001c*/ 	.word	0x00000000
        /*0020*/ 	.short	0x0007
        /*0022*/ 	.short	0x0028
        /*0024*/ 	.byte	0x00, 0xf0, 0x11, 0x00


	//----- nvinfo : EIATTR_KPARAM_INFO
	.align		4
.L_51:
        /*0028*/ 	.byte	0x04, 0x17
        /*002a*/ 	.short	(.L_53 - .L_52)
.L_52:
        /*002c*/ 	.word	0x00000000
        /*0030*/ 	.short	0x0006
        /*0032*/ 	.short	0x0024
        /*0034*/ 	.byte	0x00, 0xf0, 0x11, 0x00


	//----- nvinfo : EIATTR_KPARAM_INFO
	.align		4
.L_53:
        /*0038*/ 	.byte	0x04, 0x17
        /*003a*/ 	.short	(.L_55 - .L_54)
.L_54:
        /*003c*/ 	.word	0x00000000
        /*0040*/ 	.short	0x0005
        /*0042*/ 	.short	0x0020
        /*0044*/ 	.byte	0x00, 0xf0, 0x11, 0x00


	//----- nvinfo : EIATTR_KPARAM_INFO
	.align		4
.L_55:
        /*0048*/ 	.byte	0x04, 0x17
        /*004a*/ 	.short	(.L_57 - .L_56)
.L_56:
        /*004c*/ 	.word	0x00000000
        /*0050*/ 	.short	0x0004
        /*0052*/ 	.short	0x001c
        /*0054*/ 	.byte	0x00, 0xf0, 0x11, 0x00


	//----- nvinfo : EIATTR_KPARAM_INFO
	.align		4
.L_57:
        /*0058*/ 	.byte	0x04, 0x17
        /*005a*/ 	.short	(.L_59 - .L_58)
.L_58:
        /*005c*/ 	.word	0x00000000
        /*0060*/ 	.short	0x0003
        /*0062*/ 	.short	0x0018
        /*0064*/ 	.byte	0x00, 0xf0, 0x11, 0x00


	//----- nvinfo : EIATTR_KPARAM_INFO
	.align		4
.L_59:
        /*0068*/ 	.byte	0x04, 0x17
        /*006a*/ 	.short	(.L_61 - .L_60)
.L_60:
        /*006c*/ 	.word	0x00000000
        /*0070*/ 	.short	0x0002
        /*0072*/ 	.short	0x0010
        /*0074*/ 	.byte	0x00, 0xf5, 0x21, 0x00


	//----- nvinfo : EIATTR_KPARAM_INFO
	.align		4
.L_61:
        /*0078*/ 	.byte	0x04, 0x17
        /*007a*/ 	.short	(.L_63 - .L_62)
.L_62:
        /*007c*/ 	.word	0x00000000
        /*0080*/ 	.short	0x0001
        /*0082*/ 	.short	0x0008
        /*0084*/ 	.byte	0x00, 0xf5, 0x21, 0x00


	//----- nvinfo : EIATTR_KPARAM_INFO
	.align		4
.L_63:
        /*0088*/ 	.byte	0x04, 0x17
        /*008a*/ 	.short	(.L_65 - .L_64)
.L_64:
        /*008c*/ 	.word	0x00000000
        /*0090*/ 	.short	0x0000
        /*0092*/ 	.short	0x0000
        /*0094*/ 	.byte	0x00, 0xf5, 0x21, 0x00


	//----- nvinfo : EIATTR_SPARSE_MMA_MASK
	.align		4
.L_65:
        /*0098*/ 	.byte	0x03, 0x50
        /*009a*/ 	.short	0x0000


	//----- nvinfo : EIATTR_MAXREG_COUNT
	.align		4
        /*009c*/ 	.byte	0x03, 0x1b
        /*009e*/ 	.short	0x00ff


	//----- nvinfo : EIATTR_NUM_BARRIERS
	.align		4
        /*00a0*/ 	.byte	0x02, 0x4c
        /*00a2*/ 	.byte	0x01
	.zero		1


	//----- nvinfo : EIATTR_MERCURY_ISA_VERSION
	.align		4
        /*00a4*/ 	.byte	0x03, 0x5f
        /*00a6*/ 	.short	0x0101


	//----- nvinfo : EIATTR_VRC_CTA_INIT_COUNT
	.align		4
        /*00a8*/ 	.byte	0x02, 0x4a
	.zero		1
	.zero		1


	//----- nvinfo : EIATTR_EXIT_INSTR_OFFSETS
	.align		4
        /*00ac*/ 	.byte	0x04, 0x1c
        /*00ae*/ 	.short	(.L_67 - .L_66)


	//   ....[0]....
.L_66:
        /*00b0*/ 	.word	0x00000160


	//   ....[1]....
        /*00b4*/ 	.word	0x00000410


	//----- nvinfo : EIATTR_CRS_STACK_SIZE
	.align		4
.L_67:
        /*00b8*/ 	.byte	0x04, 0x1e
        /*00ba*/ 	.short	(.L_69 - .L_68)
.L_68:
        /*00bc*/ 	.word	0x00000000


	//----- nvinfo : EIATTR_CBANK_PARAM_SIZE
	.align		4
.L_69:
        /*00c0*/ 	.byte	0x03, 0x19
        /*00c2*/ 	.short	0x0030


	//----- nvinfo : EIATTR_PARAM_CBANK
	.align		4
        /*00c4*/ 	.byte	0x04, 0x0a
        /*00c6*/ 	.short	(.L_71 - .L_70)
	.align		4
.L_70:
        /*00c8*/ 	.word	index@(.nv.constant0._Z28dequant_fp8_blockwise_kernelI6__halfEvPK13__nv_fp8_e4m3PKfPT_iiiiii)
        /*00cc*/ 	.short	0x0380
        /*00ce*/ 	.short	0x0030


	//----- nvinfo : EIATTR_SW_WAR
	.align		4
.L_71:
        /*00d0*/ 	.byte	0x04, 0x36
        /*00d2*/ 	.short	(.L_73 - .L_72)
.L_72:
        /*00d4*/ 	.word	0x00000008
.L_73:


//--------------------- .nv.info._Z28dequant_fp8_blockwise_kernelIfEvPK13__nv_fp8_e4m3PKfPT_iiiiii --------------------------
	.section	.nv.info._Z28dequant_fp8_blockwise_kernelIfEvPK13__nv_fp8_e4m3PKfPT_iiiiii,"",@"SHT_CUDA_INFO"
	.sectionflags	@""
	.align	4


	//----- nvinfo : EIATTR_CUDA_API_VERSION
	.align		4
        /*0000*/ 	.byte	0x04, 0x37
        /*0002*/ 	.short	(.L_75 - .L_74)
.L_74:
        /*0004*/ 	.word	0x00000082


	//----- nvinfo : EIATTR_KPARAM_INFO
	.align		4
.L_75:
        /*0008*/ 	.byte	0x04, 0x17
        /*000a*/ 	.short	(.L_77 - .L_76)
.L_76:
        /*000c*/ 	.word	0x00000000
        /*0010*/ 	.short	0x0008
        /*0012*/ 	.short	0x002c
        /*0014*/ 	.byte	0x00, 0xf0, 0x11, 0x00


	//----- nvinfo : EIATTR_KPARAM_INFO
	.align		4
.L_77:
        /*0018*/ 	.byte	0x04, 0x17
        /*001a*/ 	.short	(.L_79 - .L_78)
.L_78:
        /*001c*/ 	.word	0x00000000
        /*0020*/ 	.short	0x0007
        /*0022*/ 	.short	0x0028
        /*0024*/ 	.byte	0x00, 0xf0, 0x11, 0x00


	//----- nvinfo : EIATTR_KPARAM_INFO
	.align		4
.L_79:
        /*0028*/ 	.byte	0x04, 0x17
        /*002a*/ 	.short	(.L_81 - .L_80)
.L_80:
        /*002c*/ 	.word	0x00000000
        /*0030*/ 	.short	0x0006
        /*0032*/ 	.short	0x0024
        /*0034*/ 	.byte	0x00, 0xf0, 0x11, 0x00


	//----- nvinfo : EIATTR_KPARAM_INFO
	.align		4
.L_81:
        /*0038*/ 	.byte	0x04, 0x17
        /*003a*/ 	.short	(.L_83 - .L_82)
.L_82:
        /*003c*/ 	.word	0x00000000
        /*0040*/ 	.short	0x0005
        /*0042*/ 	.short	0x0020
        /*0044*/ 	.byte	0x00, 0xf0, 0x11, 0x00


	//----- nvinfo : EIATTR_KPARAM_INFO
	.align		4
.L_83:
        /*0048*/ 	.byte	0x04, 0x17
        /*004a*/ 	.short	(.L_85 - .L_84)
.L_84:
        /*004c*/ 	.word	0x00000000
        /*0050*/ 	.short	0x0004
        /*0052*/ 	.short	0x001c
        /*0054*/ 	.byte	0x00, 0xf0, 0x11, 0x00


	//----- nvinfo : EIATTR_KPARAM_INFO
	.align		4
.L_85:
        /*0058*/ 	.byte	0x04, 0x17
        /*005a*/ 	.short	(.L_87 - .L_86)
.L_86:
        /*005c*/ 	.word	0x00000000
        /*0060*/ 	.short	0x0003
        /*0062*/ 	.short	0x0018
        /*0064*/ 	.byte	0x00, 0xf0, 0x11, 0x00


	//----- nvinfo : EIATTR_KPARAM_INFO
	.align		4
.L_87:
        /*0068*/ 	.byte	0x04, 0x17
        /*006a*/ 	.short	(.L_89 - .L_88)
.L_88:
        /*006c*/ 	.word	0x00000000
        /*0070*/ 	.short	0x0002
        /*0072*/ 	.short	0x0010
        /*0074*/ 	.byte	0x00, 0xf5, 0x21, 0x00


	//----- nvinfo : EIATTR_KPARAM_INFO
	.align		4
.L_89:
        /*0078*/ 	.byte	0x04, 0x17
        /*007a*/ 	.short	(.L_91 - .L_90)
.L_90:
        /*007c*/ 	.word	0x00000000
        /*0080*/ 	.short	0x0001
        /*0082*/ 	.short	0x0008
        /*0084*/ 	.byte	0x00, 0xf5, 0x21, 0x00


	//----- nvinfo : EIATTR_KPARAM_INFO
	.align		4
.L_91:
        /*0088*/ 	.byte	0x04, 0x17
        /*008a*/ 	.short	(.L_93 - .L_92)
.L_92:
        /*008c*/ 	.word	0x00000000
        /*0090*/ 	.short	0x0000
        /*0092*/ 	.short	0x0000
        /*0094*/ 	.byte	0x00, 0xf5, 0x21, 0x00


	//----- nvinfo : EIATTR_SPARSE_MMA_MASK
	.align		4
.L_93:
        /*0098*/ 	.byte	0x03, 0x50
        /*009a*/ 	.short	0x0000


	//----- nvinfo : EIATTR_MAXREG_COUNT
	.align		4
        /*009c*/ 	.byte	0x03, 0x1b
        /*009e*/ 	.short	0x00ff


	//----- nvinfo : EIATTR_NUM_BARRIERS
	.align		4
        /*00a0*/ 	.byte	0x02, 0x4c
        /*00a2*/ 	.byte	0x01
	.zero		1


	//----- nvinfo : EIATTR_MERCURY_ISA_VERSION
	.align		4
        /*00a4*/ 	.byte	0x03, 0x5f
        /*00a6*/ 	.short	0x0101


	//----- nvinfo : EIATTR_VRC_CTA_INIT_COUNT
	.align		4
        /*00a8*/ 	.byte	0x02, 0x4a
	.zero		1
	.zero		1


	//----- nvinfo : EIATTR_EXIT_INSTR_OFFSETS
	.align		4
        /*00ac*/ 	.byte	0x04, 0x1c
        /*00ae*/ 	.short	(.L_95 - .L_94)


	//   ....[0]....
.L_94:
        /*00b0*/ 	.word	0x00000160


	//   ....[1]....
        /*00b4*/ 	.word	0x00000400


	//----- nvinfo : EIATTR_CRS_STACK_SIZE
	.align		4
.L_95:
        /*00b8*/ 	.byte	0x04, 0x1e
        /*00ba*/ 	.short	(.L_97 - .L_96)
.L_96:
        /*00bc*/ 	.word	0x00000000


	//----- nvinfo : EIATTR_CBANK_PARAM_SIZE
	.align		4
.L_97:
        /*00c0*/ 	.byte	0x03, 0x19
        /*00c2*/ 	.short	0x0030


	//----- nvinfo : EIATTR_PARAM_CBANK
	.align		4
        /*00c4*/ 	.byte	0x04, 0x0a
        /*00c6*/ 	.short	(.L_99 - .L_98)
	.align		4
.L_98:
        /*00c8*/ 	.word	index@(.nv.constant0._Z28dequant_fp8_blockwise_kernelIfEvPK13__nv_fp8_e4m3PKfPT_iiiiii)
        /*00cc*/ 	.short	0x0380
        /*00ce*/ 	.short	0x0030


	//----- nvinfo : EIATTR_SW_WAR
	.align		4
.L_99:
        /*00d0*/ 	.byte	0x04, 0x36
        /*00d2*/ 	.short	(.L_101 - .L_100)
.L_100:
        /*00d4*/ 	.word	0x00000008
.L_101:


//--------------------- .nv.callgraph             --------------------------
	.section	.nv.callgraph,"",@"SHT_CUDA_CALLGRAPH"
	.align	4
	.sectionentsize	8
	.align		4
        /*0000*/ 	.word	0x00000000
	.align		4
        /*0004*/ 	.word	0xffffffff
	.align		4
        /*0008*/ 	.word	0x00000000
	.align		4
        /*000c*/ 	.word	0xfffffffe
	.align		4
        /*0010*/ 	.word	0x00000000
	.align		4
        /*0014*/ 	.word	0xfffffffd
	.align		4
        /*0018*/ 	.word	0x00000000
	.align		4
        /*001c*/ 	.word	0xfffffffc


//--------------------- .text._Z28dequant_fp8_blockwise_kernelI13__nv_bfloat16EvPK13__nv_fp8_e4m3PKfPT_iiiiii --------------------------
	.section	.text._Z28dequant_fp8_blockwise_kernelI13__nv_bfloat16EvPK13__nv_fp8_e4m3PKfPT_iiiiii,"ax",@progbits
	.align	128
        .global         _Z28dequant_fp8_blockwise_kernelI13__nv_bfloat16EvPK13__nv_fp8_e4m3PKfPT_iiiiii
        .type           _Z28dequant_fp8_blockwise_kernelI13__nv_bfloat16EvPK13__nv_fp8_e4m3PKfPT_iiiiii,@function
        .size           _Z28dequant_fp8_blockwise_kernelI13__nv_bfloat16EvPK13__nv_fp8_e4m3PKfPT_iiiiii,(.L_x_27 - _Z28dequant_fp8_blockwise_kernelI13__nv_bfloat16EvPK13__nv_fp8_e4m3PKfPT_iiiiii)
        .other          _Z28dequant_fp8_blockwise_kernelI13__nv_bfloat16EvPK13__nv_fp8_e4m3PKfPT_iiiiii,@"STO_CUDA_ENTRY STV_DEFAULT"
_Z28dequant_fp8_blockwise_kernelI13__nv_bfloat16EvPK13__nv_fp8_e4m3PKfPT_iiiiii:
.text._Z28dequant_fp8_blockwise_kernelI13__nv_bfloat16EvPK13__nv_fp8_e4m3PKfPT_iiiiii:
[----:B------:R-:W-:Y:S01]  /*0000*/  LDC R1, c[0x0][0x37c] ;  /* 0x0000df00ff017b82 */ /* 0x000fe20000000800 */
[----:B------:R-:W0:Y:S01]  /*0010*/  S2R R13, SR_TID.X ;  /* 0x00000000000d7919 */ /* 0x000e220000002100 */
[----:B------:R-:W1:Y:S06]  /*0020*/  LDCU.64 UR6, c[0x0][0x358] ;  /* 0x00006b00ff0677ac */ /* 0x000e6c0008000a00 */
[----:B------:R-:W2:Y:S01]  /*0030*/  S2UR UR8, SR_CTAID.Y ;  /* 0x00000000000879c3 */ /* 0x000ea20000002600 */
[----:B------:R-:W-:Y:S01]  /*0040*/  BSSY.RECONVERGENT B0, `(.L_x_0) ;  /* 0x000000e000007945 */ /* 0x000fe20003800200 */
[----:B------:R-:W0:Y:S01]  /*0050*/  S2R R0, SR_TID.Y ;  /* 0x0000000000007919 */ /* 0x000e220000002200 */
[----:B------:R-:W3:Y:S01]  /*0060*/  S2R R10, SR_CTAID.X ;  /* 0x00000000000a7919 */ /* 0x000ee20000002500 */
[----:B0-----:R-:W-:-:S13]  /*0070*/  LOP3.LUT P0, RZ, R13, R0, RZ, 0xfc, !PT ;  /* 0x000000000dff7212 */ /* 0x001fda000780fcff */
[----:B-123--:R-:W-:Y:S05]  /*0080*/  @P0 BRA `(.L_x_1) ;  /* 0x0000000000240947 */ /* 0x00efea0003800000 */
[----:B------:R-:W0:Y:S08]  /*0090*/  LDC R5, c[0x0][0x3a4] ;  /* 0x0000e900ff057b82 */ /* 0x000e300000000800 */
[----:B------:R-:W1:Y:S01]  /*00a0*/  LDC.64 R2, c[0x0][0x388] ;  /* 0x0000e200ff027b82 */ /* 0x000e620000000a00 */
[----:B0-----:R-:W-:-:S04]  /*00b0*/  IMAD R5, R5, UR8, R10 ;  /* 0x0000000805057c24 */ /* 0x001fc8000f8e020a */
[----:B-1----:R-:W-:-:S06]  /*00c0*/  IMAD.WIDE R2, R5, 0x4, R2 ;  /* 0x0000000405027825 */ /* 0x002fcc00078e0202 */
[----:B------:R-:W2:Y:S01]  /*00d0*/  LDG.E.CONSTANT R2, desc[UR6][R2.64] ;  /* 0x0000000602027981 */ /* 0x000ea2000c1e9900 */
[----:B------:R-:W0:Y:S01]  /*00e0*/  S2UR UR5, SR_CgaCtaId ;  /* 0x00000000000579c3 */ /* 0x000e220000008800 */
[----:B------:R-:W-:Y:S02]  /*00f0*/  UMOV UR4, 0x400 ;  /* 0x0000040000047882 */ /* 0x000fe40000000000 */
[----:B0-----:R-:W-:-:S09]  /*0100*/  ULEA UR4, UR5, UR4, 0x18 ;  /* 0x0000000405047291 */ /* 0x001fd2000f8ec0ff */
[----:B--2---:R0:W-:Y:S03]  /*0110*/  STS [UR4], R2 ;  /* 0x00000002ff007988 */ /* 0x0041e60008000804 */
.L_x_1:
[----:B------:R-:W-:Y:S05]  /*0120*/  BSYNC.RECONVERGENT B0 ;  /* 0x0000000000007941 */ /* 0x000fea0003800200 */
.L_x_0:
[----:B------:R-:W1:Y:S01]  /*0130*/  LDCU UR4, c[0x0][0x3a8] ;  /* 0x00007500ff0477ac */ /* 0x000e620008000800 */
[----:B------:R-:W-:Y:S01]  /*0140*/  BAR.SYNC.DEFER_BLOCKING 0x0 ;  /* 0x0000000000007b1d */ /* 0x000fe20000010000 */
[----:B-1----:R-:W-:-:S13]  /*0150*/  ISETP.GE.AND P0, PT, R0, UR4, PT ;  /* 0x0000000400007c0c */ /* 0x002fda000bf06270 */
[----:B------:R-:W-:Y:S05]  /*0160*/  @P0 EXIT ;  /* 0x000000000000094d */ /* 0x000fea0003800000 */
[----:B------:R-:W1:Y:S01]  /*0170*/  S2UR UR5, SR_CgaCtaId ;  /* 0x00000000000579c3 */ /* 0x000e620000008800 */
[----:B------:R-:W-:Y:S01]  /*0180*/  UMOV UR4, 0x400 ;  /* 0x0000040000047882 */ /* 0x000fe20000000000 */
[----:B------:R-:W2:Y:S01]  /*0190*/  LDCU UR13, c[0x0][0x3ac] ;  /* 0x00007580ff0d77ac */ /* 0x000ea20008000800 */
[----:B------:R-:W3:Y:S01]  /*01a0*/  LDCU UR12, c[0x0][0x3a0] ;  /* 0x00007400ff0c77ac */ /* 0x000ee20008000800 */
[----:B------:R-:W4:Y:S01]  /*01b0*/  LDCU.64 UR10, c[0x0][0x398] ;  /* 0x00007300ff0a77ac */ /* 0x000f220008000a00 */
[----:B------:R-:W0:Y:S01]  /*01c0*/  LDCU.64 UR14, c[0x0][0x380] ;  /* 0x00007000ff0e77ac */ /* 0x000e220008000a00 */
[----:B-1----:R-:W-:-:S09]  /*01d0*/  ULEA UR4, UR5, UR4, 0x18 ;  /* 0x0000000405047291 */ /* 0x002fd2000f8ec0ff */
[----:B------:R-:W1:Y:S02]  /*01e0*/  LDS R8, [UR4] ;  /* 0x00000004ff087984 */ /* 0x000e640008000800 */
[----:B------:R-:W0:Y:S01]  /*01f0*/  LDCU UR4, c[0x0][0x360] ;  /* 0x00006c00ff0477ac */ /* 0x000e220008000800 */
[----:B--234-:R-:W0:Y:S02]  /*0200*/  LDCU UR5, c[0x0][0x364] ;  /* 0x00006c80ff0577ac */ /* 0x01ce240008000800 */
.L_x_7:
[----:B--2---:R-:W2:Y:S01]  /*0210*/  LDCU UR9, c[0x0][0x3ac] ;  /* 0x00007580ff0977ac */ /* 0x004ea20008000800 */
[----:B------:R-:W-:Y:S01]  /*0220*/  BSSY.RECONVERGENT B0, `(.L_x_2) ;  /* 0x000001a000007945 */ /* 0x000fe20003800200 */
[----:B--2---:R-:W-:-:S13]  /*0230*/  ISETP.GE.AND P0, PT, R13, UR9, PT ;  /* 0x000000090d007c0c */ /* 0x004fda000bf06270 */
[----:B------:R-:W-:Y:S05]  /*0240*/  @P0 BRA `(.L_x_3) ;  /* 0x00000000005c0947 */ /* 0x000fea0003800000 */
[----:B------:R-:W2:Y:S01]  /*0250*/  LDC R5, c[0x0][0x3a8] ;  /* 0x0000ea00ff057b82 */ /* 0x000ea20000000800 */
[----:B------:R-:W-:-:S07]  /*0260*/  IMAD.MOV.U32 R9, RZ, RZ, R13 ;  /* 0x000000ffff097224 */ /* 0x000fce00078e000d */
[----:B0-----:R-:W0:Y:S01]  /*0270*/  LDC.64 R2, c[0x0][0x390] ;  /* 0x0000e400ff027b82 */ /* 0x001e220000000a00 */
[----:B--2---:R-:W-:-:S07]  /*0280*/  IMAD R12, R5, UR8, R0 ;  /* 0x00000008050c7c24 */ /* 0x004fce000f8e0200 */
.L_x_6:
[----:B--2---:R-:W-:Y:S01]  /*0290*/  IMAD R5, R10, UR13, R9 ;  /* 0x0000000d0a057c24 */ /* 0x004fe2000f8e0209 */
[----:B------:R-:W-:Y:S01]  /*02a0*/  BSSY.RECONVERGENT B1, `(.L_x_4) ;  /* 0x0000010000017945 */ /* 0x000fe20003800200 */
[----:B------:R-:W-:-:S03]  /*02b0*/  VIADD R9, R9, UR4 ;  /* 0x0000000409097c36 */ /* 0x000fc60008000000 */
[----:B------:R-:W-:Y:S02]  /*02c0*/  ISETP.GE.AND P0, PT, R5, UR11, PT ;  /* 0x0000000b05007c0c */ /* 0x000fe4000bf06270 */
[----:B------:R-:W-:Y:S02]  /*02d0*/  ISETP.GE.AND P1, PT, R9, UR13, PT ;  /* 0x0000000d09007c0c */ /* 0x000fe4000bf26270 */
[----:B------:R-:W-:-:S13]  /*02e0*/  ISETP.GE.OR P0, PT, R12, UR10, P0 ;  /* 0x0000000a0c007c0c */ /* 0x000fda0008706670 */
[----:B------:R-:W-:Y:S05]  /*02f0*/  @P0 BRA `(.L_x_5) ;  /* 0x0000000000280947 */ /* 0x000fea0003800000 */
[----:B------:R-:W-:-:S05]  /*0300*/  IMAD R5, R12, UR12, R5 ;  /* 0x0000000c0c057c24 */ /* 0x000fca000f8e0205 */
[----:B------:R-:W-:-:S04]  /*0310*/  IADD3 R6, P0, PT, R5, UR14, RZ ;  /* 0x0000000e05067c10 */ /* 0x000fc8000ff1e0ff */
[----:B------:R-:W-:-:S05]  /*0320*/  LEA.HI.X.SX32 R7, R5, UR15, 0x1, P0 ;  /* 0x0000000f05077c11 */ /* 0x000fca00080f0eff */
[----:B------:R-:W2:Y:S02]  /*0330*/  LDG.E.U8.CONSTANT R6, desc[UR6][R6.64] ;  /* 0x0000000606067981 */ /* 0x000ea4000c1e9100 */
[----:B--2---:R-:W-:-:S05]  /*0340*/  F2FP.F16.E4M3.UNPACK_B R4, R6 ;  /* 0x00000006ff04723e */ /* 0x004fca00020006ff */
[----:B------:R-:W-:Y:S02]  /*0350*/  HADD2.F32 R11, -RZ, R4.H0_H0 ;  /* 0x20000004ff0b7230 */ /* 0x000fe40000004100 */
[----:B0-----:R-:W-:-:S04]  /*0360*/  IMAD.WIDE R4, R5, 0x2, R2 ;  /* 0x0000000205047825 */ /* 0x001fc800078e0202 */
[----:B-1----:R-:W-:-:S05]  /*0370*/  FMUL R11, R8, R11 ;  /* 0x0000000b080b7220 */ /* 0x002fca0000400000 */
[----:B------:R-:W-:-:S05]  /*0380*/  F2FP.BF16.F32.PACK_AB R11, RZ, R11 ;  /* 0x0000000bff0b723e */ /* 0x000fca00000010ff */
[----:B------:R2:W-:Y:S02]  /*0390*/  STG.E.U16 desc[UR6][R4.64], R11 ;  /* 0x0000000b04007986 */ /* 0x0005e4000c101506 */
.L_x_5:
[----:B------:R-:W-:Y:S05]  /*03a0*/  BSYNC.RECONVERGENT B1 ;  /* 0x0000000000017941 */ /* 0x000fea0003800200 */
.L_x_4:
[----:B------:R-:W-:Y:S05]  /*03b0*/  @!P1 BRA `(.L_x_6) ;  /* 0xfffffffc00b49947 */ /* 0x000fea000383ffff */
.L_x_3:
[----:B0-----:R-:W-:Y:S05]  /*03c0*/  BSYNC.RECONVERGENT B0 ;  /* 0x0000000000007941 */ /* 0x001fea0003800200 */
.L_x_2:
[----:B------:R-:W0:Y:S01]  /*03d0*/  LDCU UR9, c[0x0][0x3a8] ;  /* 0x00007500ff0977ac */ /* 0x000e220008000800 */
[----:B------:R-:W-:-:S05]  /*03e0*/  VIADD R0, R0, UR5 ;  /* 0x0000000500007c36 */ /* 0x000fca0008000000 */
[----:B0-----:R-:W-:-:S13]  /*03f0*/  ISETP.GE.AND P0, PT, R0, UR9, PT ;  /* 0x0000000900007c0c */ /* 0x001fda000bf06270 */
[----:B------:R-:W-:Y:S05]  /*0400*/  @!P0 BRA `(.L_x_7) ;  /* 0xfffffffc00808947 */ /* 0x000fea000383ffff */
[----:B------:R-:W-:Y:S05]  /*0410*/  EXIT ;  /* 0x000000000000794d */ /* 0x000fea0003800000 */
.L_x_8:
[----:B------:R-:W-:-:S00]  /*0420*/  BRA `(.L_x_8) ;  /* 0xfffffffc00fc7947 */ /* 0x000fc0000383ffff */
[----:B------:R-:W-:-:S00]  /*0430*/  NOP ;  /* 0x0000000000007918 */ /* 0x000fc00000000000 */
        /* <DEDUP_REMOVED lines=12> */
.L_x_27:


//--------------------- .text._Z28dequant_fp8_blockwise_kernelI6__halfEvPK13__nv_fp8_e4m3PKfPT_iiiiii --------------------------
	.section	.text._Z28dequant_fp8_blockwise_kernelI6__halfEvPK13__nv_fp8_e4m3PKfPT_iiiiii,"ax",@progbits
	.align	128
        .global         _Z28dequant_fp8_blockwise_kernelI6__halfEvPK13__nv_fp8_e4m3PKfPT_iiiiii
        .type           _Z28dequant_fp8_blockwise_kernelI6__halfEvPK13__nv_fp8_e4m3PKfPT_iiiiii,@function
        .size           _Z28dequant_fp8_blockwise_kernelI6__halfEvPK13__nv_fp8_e4m3PKfPT_iiiiii,(.L_x_28 - _Z28dequant_fp8_blockwise_kernelI6__halfEvPK13__nv_fp8_e4m3PKfPT_iiiiii)
        .other          _Z28dequant_fp8_blockwise_kernelI6__halfEvPK13__nv_fp8_e4m3PKfPT_iiiiii,@"STO_CUDA_ENTRY STV_DEFAULT"
_Z28dequant_fp8_blockwise_kernelI6__halfEvPK13__nv_fp8_e4m3PKfPT_iiiiii:
.text._Z28dequant_fp8_blockwise_kernelI6__halfEvPK13__nv_fp8_e4m3PKfPT_iiiiii:
        /* <DEDUP_REMOVED lines=18> */
.L_x_10:
[----:B------:R-:W-:Y:S05]  /*0120*/  BSYNC.RECONVERGENT B0 ;  /* 0x0000000000007941 */ /* 0x000fea0003800200 */
.L_x_9:
        /* <DEDUP_REMOVED lines=14> */
.L_x_16:
        /* <DEDUP_REMOVED lines=8> */
.L_x_15:
        /* <DEDUP_REMOVED lines=15> */
[----:B------:R-:W-:-:S05]  /*0380*/  F2FP.F16.F32.PACK_AB R11, RZ, R11 ;  /* 0x0000000bff0b723e */ /* 0x000fca00000000ff */
[----:B------:R2:W-:Y:S02]  /*0390*/  STG.E.U16 desc[UR6][R4.64], R11 ;  /* 0x0000000b04007986 */ /* 0x0005e4000c101506 */
.L_x_14:
[----:B------:R-:W-:Y:S05]  /*03a0*/  BSYNC.RECONVERGENT B1 ;  /* 0x0000000000017941 */ /* 0x000fea0003800200 */
.L_x_13:
[----:B------:R-:W-:Y:S05]  /*03b0*/  @!P1 BRA `(.L_x_15) ;  /* 0xfffffffc00b49947 */ /* 0x000fea000383ffff */
.L_x_12:
[----:B0-----:R-:W-:Y:S05]  /*03c0*/  BSYNC.RECONVERGENT B0 ;  /* 0x0000000000007941 */ /* 0x001fea0003800200 */
.L_x_11:
[----:B------:R-:W0:Y:S01]  /*03d0*/  LDCU UR9, c[0x0][0x3a8] ;  /* 0x00007500ff0977ac */ /* 0x000e220008000800 */
[----:B------:R-:W-:-:S05]  /*03e0*/  VIADD R0, R0, UR5 ;  /* 0x0000000500007c36 */ /* 0x000fca0008000000 */
[----:B0-----:R-:W-:-:S13]  /*03f0*/  ISETP.GE.AND P0, PT, R0, UR9, PT ;  /* 0x0000000900007c0c */ /* 0x001fda000bf06270 */
[----:B------:R-:W-:Y:S05]  /*0400*/  @!P0 BRA `(.L_x_16) ;  /* 0xfffffffc00808947 */ /* 0x000fea000383ffff */
[----:B------:R-:W-:Y:S05]  /*0410*/  EXIT ;  /* 0x000000000000794d */ /* 0x000fea0003800000 */
.L_x_17:
        /* <DEDUP_REMOVED lines=14> */
.L_x_28:


//--------------------- .text._Z28dequant_fp8_blockwise_kernelIfEvPK13__nv_fp8_e4m3PKfPT_iiiiii --------------------------
	.section	.text._Z28dequant_fp8_blockwise_kernelIfEvPK13__nv_fp8_e4m3PKfPT_iiiiii,"ax",@progbits
	.align	128
        .global         _Z28dequant_fp8_blockwise_kernelIfEvPK13__nv_fp8_e4m3PKfPT_iiiiii
        .type           _Z28dequant_fp8_blockwise_kernelIfEvPK13__nv_fp8_e4m3PKfPT_iiiiii,@function
        .size           _Z28dequant_fp8_blockwise_kernelIfEvPK13__nv_fp8_e4m3PKfPT_iiiiii,(.L_x_29 - _Z28dequant_fp8_blockwise_kernelIfEvPK13__nv_fp8_e4m3PKfPT_iiiiii)
        .other          _Z28dequant_fp8_blockwise_kernelIfEvPK13__nv_fp8_e4m3PKfPT_iiiiii,@"STO_CUDA_ENTRY STV_DEFAULT"
_Z28dequant_fp8_blockwise_kernelIfEvPK13__nv_fp8_e4m3PKfPT_iiiiii:
.text._Z28dequant_fp8_blockwise_kernelIfEvPK13__nv_fp8_e4m3PKfPT_iiiiii:
        /* <DEDUP_REMOVED lines=18> */
.L_x_19:
[----:B------:R-:W-:Y:S05]  /*0120*/  BSYNC.RECONVERGENT B0 ;  /* 0x0000000000007941 */ /* 0x000fea0003800200 */
.L_x_18:
        /* <DEDUP_REMOVED lines=14> */
.L_x_25:
        /* <DEDUP_REMOVED lines=8> */
.L_x_24:
[----:B--2---:R-:W-:Y:S01]  /*0290*/  IMAD R5, R10, UR13, R9 ;  /* 0x0000000d0a057c24 */ /* 0x004fe2000f8e0209 */
[----:B------:R-:W-:Y:S01]  /*02a0*/  IADD3 R9, PT, PT, R9, UR4, RZ ;  /* 0x0000000409097c10 */ /* 0x000fe2000fffe0ff */
[----:B------:R-:W-:Y:S03]  /*02b0*/  BSSY.RECONVERGENT B1, `(.L_x_22) ;  /* 0x000000e000017945 */ /* 0x000fe60003800200 */
        /* <DEDUP_REMOVED lines=12> */
[----:B------:R2:W-:Y:S02]  /*0380*/  STG.E desc[UR6][R4.64], R11 ;  /* 0x0000000b04007986 */ /* 0x0005e4000c101906 */
.L_x_23:
[----:B------:R-:W-:Y:S05]  /*0390*/  BSYNC.RECONVERGENT B1 ;  /* 0x0000000000017941 */ /* 0x000fea0003800200 */
.L_x_22:
[----:B------:R-:W-:Y:S05]  /*03a0*/  @!P1 BRA `(.L_x_24) ;  /* 0xfffffffc00b89947 */ /* 0x000fea000383ffff */
.L_x_21:
[----:B0-----:R-:W-:Y:S05]  /*03b0*/  BSYNC.RECONVERGENT B0 ;  /* 0x0000000000007941 */ /* 0x001fea0003800200 */
.L_x_20:
[----:B------:R-:W0:Y:S01]  /*03c0*/  LDCU UR9, c[0x0][0x3a8] ;  /* 0x00007500ff0977ac */ /* 0x000e220008000800 */
[----:B------:R-:W-:-:S05]  /*03d0*/  VIADD R0, R0, UR5 ;  /* 0x0000000500007c36 */ /* 0x000fca0008000000 */
[----:B0-----:R-:W-:-:S13]  /*03e0*/  ISETP.GE.AND P0, PT, R0, UR9, PT ;  /* 0x0000000900007c0c */ /* 0x001fda000bf06270 */
[----:B------:R-:W-:Y:S05]  /*03f0*/  @!P0 BRA `(.L_x_25) ;  /* 0xfffffffc00848947 */ /* 0x000fea000383ffff */
[----:B------:R-:W-:Y:S05]  /*0400*/  EXIT ;  /* 0x000000000000794d */ /* 0x000fea0003800000 */
.L_x_26:
        /* <DEDUP_REMOVED lines=15> */
.L_x_29:


//--------------------- .nv.shared._Z28dequant_fp8_blockwise_kernelI13__nv_bfloat16EvPK13__nv_fp8_e4m3PKfPT_iiiiii --------------------------
	.section	.nv.shared._Z28dequant_fp8_blockwise_kernelI13__nv_bfloat16EvPK13__nv_fp8_e4m3PKfPT_iiiiii,"aw",@nobits
	.sectionflags	@""
	.align	4
.nv.shared._Z28dequant_fp8_blockwise_kernelI13__nv_bfloat16EvPK13__nv_fp8_e4m3PKfPT_iiiiii:
	.zero		1028


//--------------------- .nv.shared.reserved.0     --------------------------
	.section	.nv.shared.reserved.0,"aw",@nobits
	.weak		__nv_reservedSMEM_offset_0_alias
	.size		__nv_reservedSMEM_offset_0_alias, 0, 64
	.other		__nv_reservedSMEM_offset_0_alias,@"STO_CUDA_RESERVED_SHARED STV_DEFAULT"
__nv_reservedSMEM_offset_0_alias:
	.zero		0
	.zero		64


//--------------------- .nv.shared._Z28dequant_fp8_blockwise_kernelI6__halfEvPK13__nv_fp8_e4m3PKfPT_iiiiii --------------------------
	.section	.nv.shared._Z28dequant_fp8_blockwise_kernelI6__halfEvPK13__nv_fp8_e4m3PKfPT_iiiiii,"aw",@nobits
	.sectionflags	@""
	.align	4
.nv.shared._Z28dequant_fp8_blockwise_kernelI6__halfEvPK13__nv_fp8_e4m3PKfPT_iiiiii:
	.zero		1028


//--------------------- .nv.shared._Z28dequant_fp8_blockwise_kernelIfEvPK13__nv_fp8_e4m3PKfPT_iiiiii --------------------------
	.section	.nv.shared._Z28dequant_fp8_blockwise_kernelIfEvPK13__nv_fp8_e4m3PKfPT_iiiiii,"aw",@nobits
	.sectionflags	@""
	.align	4
.nv.shared._Z28dequant_fp8_blockwise_kernelIfEvPK13__nv_fp8_e4m3PKfPT_iiiiii:
	.zero		1028


//--------------------- .nv.constant0._Z28dequant_fp8_blockwise_kernelI13__nv_bfloat16EvPK13__nv_fp8_e4m3PKfPT_iiiiii --------------------------
	.section	.nv.constant0._Z28dequant_fp8_blockwise_kernelI13__nv_bfloat16EvPK13__nv_fp8_e4m3PKfPT_iiiiii,"a",@progbits
	.sectionflags	@""
	.align	4
.nv.constant0._Z28dequant_fp8_blockwise_kernelI13__nv_bfloat16EvPK13__nv_fp8_e4m3PKfPT_iiiiii:
	.zero		944


//--------------------- .nv.constant0._Z28dequant_fp8_blockwise_kernelI6__halfEvPK13__nv_fp8_e4m3PKfPT_iiiiii --------------------------
	.section	.nv.constant0._Z28dequant_fp8_blockwise_kernelI6__halfEvPK13__nv_fp8_e4m3PKfPT_iiiiii,"a",@progbits
	.sectionflags	@""
	.align	4
.nv.constant0._Z28dequant_fp8_blockwise_kernelI6__halfEvPK13__nv_fp8_e4m3PKfPT_iiiiii:
	.zero		944


//--------------------- .nv.constant0._Z28dequant_fp8_blockwise_kernelIfEvPK13__nv_fp8_e4m3PKfPT_iiiiii --------------------------
	.section	.nv.constant0._Z28dequant_fp8_blockwise_kernelIfEvPK13__nv_fp8_e4m3PKfPT_iiiiii,"a",@progbits
	.sectionflags	@""
	.align	4
.nv.constant0._Z28dequant_fp8_blockwise_kernelIfEvPK13__nv_fp8_e4m3PKfPT_iiiiii:
	.zero		944


//--------------------- SYMBOLS --------------------------

	.type		.nv.reservedSmem.offset0,@object
	.size		.nv.reservedSmem.offset0,0x4
	.type		.nv.reservedSmem.cap,@object
	.size		.nv.reservedSmem.cap,0x4
